.version 6.5
.target sm_30
.address_size 64

.visible .entry setp_pred2(
	.param .u64 input,
	.param .u64 output
)
{
	.reg .u64 	    in_addr;
    .reg .u64 	    out_addr;
    .reg .f32 	    r1;
    .reg .f32 	    r2;
    .reg .f32 	    r3;
    .reg .pred 	    yes;
    .reg .pred 	    no;

    ld.param.u64        in_addr, [input];
    ld.param.u64        out_addr, [output];

    ld.f32              r1, [in_addr];
    ld.f32              r2, [in_addr + 4];
    setp.gt.ftz.f32     yes|no, r1, r2;
    @yes mov.f32        r3, r1;
    @no mov.f32         r3, r2;
    st.f32              [out_addr], r3;
    ret;
}


// ===== COMPILED SASS (sm_100) =====

	.target	sm_100

	.elftype	@"ET_EXEC"


//--------------------- .note.nv.tkinfo           --------------------------
	.section	.note.nv.tkinfo,"",@"SHT_NOTE"
	.sectionflags	@"SHF_NOTE_NV_TKINFO"
	.tkinfo
        /*0018*/ 	.word	0x00000002
        /*0030*/ 	.string	""
        /*0030*/ 	.string	"ptxas"
        /*0030*/ 	.string	"Cuda compilation tools, release 13.0, V13.0.88"
        /*0030*/ 	.string	"Build cuda_13.0.r13.0/compiler.36424714_0"
        /*0030*/ 	.string	"-arch sm_100 "



//--------------------- .note.nv.cuinfo           --------------------------
	.section	.note.nv.cuinfo,"",@"SHT_NOTE"
	.sectionflags	@"SHF_NOTE_NV_CUINFO"
        /*0018*/ 	.short	0x0002
        /*001a*/ 	.short	0x001e
        /*001c*/ 	.short	0x0082
	.zero		2


//--------------------- .nv.info                  --------------------------
	.section	.nv.info,"",@"SHT_CUDA_INFO"
	.align	4


	//----- nvinfo : EIATTR_REGCOUNT
	.align		4
        /*0000*/ 	.byte	0x04, 0x2f
        /*0002*/ 	.short	(.L_1 - .L_0)
	.align		4
.L_0:
        /*0004*/ 	.word	index@(setp_pred2)
        /*0008*/ 	.word	0x0000000a


	//----- nvinfo : EIATTR_FRAME_SIZE
	.align		4
.L_1:
        /*000c*/ 	.byte	0x04, 0x11
        /*000e*/ 	.short	(.L_3 - .L_2)
	.align		4
.L_2:
        /*0010*/ 	.word	index@(setp_pred2)
        /*0014*/ 	.word	0x00000000


	//----- nvinfo : EIATTR_MIN_STACK_SIZE
	.align		4
.L_3:
        /*0018*/ 	.byte	0x04, 0x12
        /*001a*/ 	.short	(.L_5 - .L_4)
	.align		4
.L_4:
        /*001c*/ 	.word	index@(setp_pred2)
        /*0020*/ 	.word	0x00000000
.L_5:


//--------------------- .nv.compat                --------------------------
	.section	.nv.compat,"",@"SHT_CUDA_COMPAT_INFO"
	.align	4
        /*0000*/ 	.byte	0x02, 0x09, 0x00, 0x00, 0x02, 0x02, 0x01, 0x00, 0x02, 0x05, 0x05, 0x00, 0x03, 0x07, 0x01, 0x01
        /*0010*/ 	.byte	0x02, 0x03, 0x00, 0x00, 0x02, 0x06, 0x01, 0x00, 0x04, 0x0b, 0x08, 0x00, 0x09, 0x00, 0x00, 0x00
        /*0020*/ 	.byte	0x00, 0x00, 0x00, 0x00


//--------------------- .nv.info.setp_pred2       --------------------------
	.section	.nv.info.setp_pred2,"",@"SHT_CUDA_INFO"
	.sectionflags	@""
	.align	4


	//----- nvinfo : EIATTR_CUDA_API_VERSION
	.align		4
        /*0000*/ 	.byte	0x04, 0x37
        /*0002*/ 	.short	(.L_7 - .L_6)
.L_6:
        /*0004*/ 	.word	0x00000082


	//----- nvinfo : EIATTR_KPARAM_INFO
	.align		4
.L_7:
        /*0008*/ 	.byte	0x04, 0x17
        /*000a*/ 	.short	(.L_9 - .L_8)
.L_8:
        /*000c*/ 	.word	0x00000000
        /*0010*/ 	.short	0x0001
        /*0012*/ 	.short	0x0008
        /*0014*/ 	.byte	0x00, 0xf0, 0x21, 0x00


	//----- nvinfo : EIATTR_KPARAM_INFO
	.align		4
.L_9:
        /*0018*/ 	.byte	0x04, 0x17
        /*001a*/ 	.short	(.L_11 - .L_10)
.L_10:
        /*001c*/ 	.word	0x00000000
        /*0020*/ 	.short	0x0000
        /*0022*/ 	.short	0x0000
        /*0024*/ 	.byte	0x00, 0xf0, 0x21, 0x00


	//----- nvinfo : EIATTR_SPARSE_MMA_MASK
	.align		4
.L_11:
        /*0028*/ 	.byte	0x03, 0x50
        /*002a*/ 	.short	0x0000


	//----- nvinfo : EIATTR_MAXREG_COUNT
	.align		4
        /*002c*/ 	.byte	0x03, 0x1b
        /*002e*/ 	.short	0x00ff


	//----- nvinfo : EIATTR_MERCURY_ISA_VERSION
	.align		4
        /*0030*/ 	.byte	0x03, 0x5f
        /*0032*/ 	.short	0x0101


	//----- nvinfo : EIATTR_VRC_CTA_INIT_COUNT
	.align		4
        /*0034*/ 	.byte	0x02, 0x4a
	.zero		1
	.zero		1


	//----- nvinfo : EIATTR_EXIT_INSTR_OFFSETS
	.align		4
        /*0038*/ 	.byte	0x04, 0x1c
        /*003a*/ 	.short	(.L_13 - .L_12)


	//   ....[0]....
.L_12:
        /*003c*/ 	.word	0x00000090


	//----- nvinfo : EIATTR_CBANK_PARAM_SIZE
	.align		4
.L_13:
        /*0040*/ 	.byte	0x03, 0x19
        /*0042*/ 	.short	0x0010


	//----- nvinfo : EIATTR_PARAM_CBANK
	.align		4
        /*0044*/ 	.byte	0x04, 0x0a
        /*0046*/ 	.short	(.L_15 - .L_14)
	.align		4
.L_14:
        /*0048*/ 	.word	index@(.nv.constant0.setp_pred2)
        /*004c*/ 	.short	0x0380
        /*004e*/ 	.short	0x0010


	//----- nvinfo : EIATTR_SW_WAR
	.align		4
.L_15:
        /*0050*/ 	.byte	0x04, 0x36
        /*0052*/ 	.short	(.L_17 - .L_16)
.L_16:
        /*0054*/ 	.word	0x00000008
.L_17:


//--------------------- .nv.callgraph             --------------------------
	.section	.nv.callgraph,"",@"SHT_CUDA_CALLGRAPH"
	.align	4
	.sectionentsize	8
	.align		4
        /*0000*/ 	.word	0x00000000
	.align		4
        /*0004*/ 	.word	0xffffffff
	.align		4
        /*0008*/ 	.word	0x00000000
	.align		4
        /*000c*/ 	.word	0xfffffffe
	.align		4
        /*0010*/ 	.word	0x00000000
	.align		4
        /*0014*/ 	.word	0xfffffffd
	.align		4
        /*0018*/ 	.word	0x00000000
	.align		4
        /*001c*/ 	.word	0xfffffffc


//--------------------- .text.setp_pred2          --------------------------
	.section	.text.setp_pred2,"ax",@progbits
	.align	128
        .global         setp_pred2
        .type           setp_pred2,@function
        .size           setp_pred2,(.L_x_1 - setp_pred2)
        .other          setp_pred2,@"STO_CUDA_ENTRY STV_DEFAULT"
setp_pred2:
.text.setp_pred2:
[----:B------:R-:W0:Y:S08]  /*0000*/  LDC R1, c[0x0][0x37c] ;  /* 0x0000df00ff017b82 */ /* 0x000e300000000800 */
[----:B------:R-:W1:Y:S01]  /*0010*/  LDC.64 R2, c[0x0][0x380] ;  /* 0x0000e000ff027b82 */ /* 0x000e620000000a00 */
[----:B------:R-:W1:Y:S02]  /*0020*/  LDCU.64 UR4, c[0x0][0x358] ;  /* 0x00006b00ff0477ac */ /* 0x000e640008000a00 */
[----:B-1----:R-:W2:Y:S04]  /*0030*/  LD.E R0, desc[UR4][R2.64] ;  /* 0x0000000402007980 */ /* 0x002ea8000c101900 */
[----:B------:R-:W2:Y:S01]  /*0040*/  LD.E R7, desc[UR4][R2.64+0x4] ;  /* 0x0000040402077980 */ /* 0x000ea2000c101900 */
[----:B------:R-:W1:Y:S01]  /*0050*/  LDC.64 R4, c[0x0][0x388] ;  /* 0x0000e200ff047b82 */ /* 0x000e620000000a00 */
[----:B--2---:R-:W-:-:S13]  /*0060*/  FSETP.GT.FTZ.AND P0, PT, R0, R7, PT ;  /* 0x000000070000720b */ /* 0x004fda0003f14000 */
[----:B0-----:R-:W-:-:S05]  /*0070*/  @P0 FSEL R7, R0, R1, P0 ;  /* 0x0000000100070208 */ /* 0x001fca0000000000 */
[----:B-1----:R-:W-:Y:S01]  /*0080*/  ST.E desc[UR4][R4.64], R7 ;  /* 0x0000000704007985 */ /* 0x002fe2000c101904 */
[----:B------:R-:W-:Y:S05]  /*0090*/  EXIT ;  /* 0x000000000000794d */ /* 0x000fea0003800000 */
.L_x_0:
[----:B------:R-:W-:-:S00]  /*00a0*/  BRA `(.L_x_0) ;  /* 0xfffffffc00fc7947 */ /* 0x000fc0000383ffff */
[----:B------:R-:W-:-:S00]  /*00b0*/  NOP ;  /* 0x0000000000007918 */ /* 0x000fc00000000000 */
        /* <DEDUP_REMOVED lines=12> */
.L_x_1:


//--------------------- .nv.shared.reserved.0     --------------------------
	.section	.nv.shared.reserved.0,"aw",@nobits
	.weak		__nv_reservedSMEM_offset_0_alias
	.size		__nv_reservedSMEM_offset_0_alias, 0, 64
	.other		__nv_reservedSMEM_offset_0_alias,@"STO_CUDA_RESERVED_SHARED STV_DEFAULT"
__nv_reservedSMEM_offset_0_alias:
	.zero		0
	.zero		64


//--------------------- .nv.constant0.setp_pred2  --------------------------
	.section	.nv.constant0.setp_pred2,"a",@progbits
	.sectionflags	@""
	.align	4
.nv.constant0.setp_pred2:
	.zero		912


//--------------------- SYMBOLS --------------------------

	.type		.nv.reservedSmem.offset0,@object
	.size		.nv.reservedSmem.offset0,0x4
